//
// Generated by NVIDIA NVVM Compiler
//
// Compiler Build ID: CL-36424714
// Cuda compilation tools, release 13.0, V13.0.88
// Based on NVVM 20.0.0
//

.version 9.0
.target sm_100
.address_size 64

	// .globl	_Z27convolution_1D_tiled_kernelPfS_ii
.const .align 4 .b8 M[20];
.extern .shared .align 16 .b8 N_ds[];

.visible .entry _Z27convolution_1D_tiled_kernelPfS_ii(
	.param .u64 .ptr .align 1 _Z27convolution_1D_tiled_kernelPfS_ii_param_0,
	.param .u64 .ptr .align 1 _Z27convolution_1D_tiled_kernelPfS_ii_param_1,
	.param .u32 _Z27convolution_1D_tiled_kernelPfS_ii_param_2,
	.param .u32 _Z27convolution_1D_tiled_kernelPfS_ii_param_3
)
{
	.reg .pred 	%p<16>;
	.reg .b32 	%r<68>;
	.reg .b32 	%f<77>;
	.reg .b64 	%rd<27>;

	ld.param.u64 	%rd5, [_Z27convolution_1D_tiled_kernelPfS_ii_param_0];
	ld.param.u64 	%rd4, [_Z27convolution_1D_tiled_kernelPfS_ii_param_1];
	ld.param.u32 	%r21, [_Z27convolution_1D_tiled_kernelPfS_ii_param_2];
	ld.param.u32 	%r22, [_Z27convolution_1D_tiled_kernelPfS_ii_param_3];
	cvta.to.global.u64 	%rd1, %rd5;
	mov.u32 	%r23, %ctaid.x;
	mov.u32 	%r1, %ntid.x;
	mov.u32 	%r2, %tid.x;
	mad.lo.s32 	%r3, %r23, %r1, %r2;
	shr.u32 	%r24, %r21, 31;
	add.s32 	%r25, %r21, %r24;
	shr.s32 	%r4, %r25, 1;
	setp.ge.s32 	%p1, %r3, %r22;
	@%p1 bra 	$L__BB0_2;
	mul.wide.s32 	%rd6, %r3, 4;
	add.s64 	%rd7, %rd1, %rd6;
	ld.global.f32 	%f17, [%rd7];
	add.s32 	%r31, %r4, %r2;
	shl.b32 	%r32, %r31, 2;
	mov.u32 	%r33, N_ds;
	add.s32 	%r34, %r33, %r32;
	st.shared.f32 	[%r34], %f17;
	bra.uni 	$L__BB0_3;
$L__BB0_2:
	add.s32 	%r26, %r4, %r2;
	shl.b32 	%r27, %r26, 2;
	mov.u32 	%r28, N_ds;
	add.s32 	%r29, %r28, %r27;
	mov.b32 	%r30, 0;
	st.shared.u32 	[%r29], %r30;
$L__BB0_3:
	sub.s32 	%r35, %r1, %r4;
	setp.lt.u32 	%p2, %r2, %r35;
	@%p2 bra 	$L__BB0_7;
	sub.s32 	%r5, %r3, %r1;
	setp.lt.s32 	%p3, %r5, 0;
	mov.f32 	%f67, 0f00000000;
	@%p3 bra 	$L__BB0_6;
	mul.wide.u32 	%rd8, %r5, 4;
	add.s64 	%rd9, %rd1, %rd8;
	ld.global.f32 	%f67, [%rd9];
$L__BB0_6:
	sub.s32 	%r36, %r2, %r1;
	add.s32 	%r37, %r36, %r4;
	shl.b32 	%r38, %r37, 2;
	mov.u32 	%r39, N_ds;
	add.s32 	%r40, %r39, %r38;
	st.shared.f32 	[%r40], %f67;
$L__BB0_7:
	setp.ge.u32 	%p4, %r2, %r4;
	@%p4 bra 	$L__BB0_11;
	add.s32 	%r6, %r3, %r1;
	setp.ge.s32 	%p5, %r6, %r22;
	mov.f32 	%f68, 0f00000000;
	@%p5 bra 	$L__BB0_10;
	mul.wide.s32 	%rd10, %r6, 4;
	add.s64 	%rd11, %rd1, %rd10;
	ld.global.f32 	%f68, [%rd11];
$L__BB0_10:
	add.s32 	%r41, %r2, %r1;
	add.s32 	%r42, %r41, %r4;
	shl.b32 	%r43, %r42, 2;
	mov.u32 	%r44, N_ds;
	add.s32 	%r45, %r44, %r43;
	st.shared.f32 	[%r45], %f68;
$L__BB0_11:
	setp.ge.s32 	%p6, %r3, %r22;
	bar.sync 	0;
	@%p6 bra 	$L__BB0_25;
	setp.lt.s32 	%p7, %r21, 1;
	mov.f32 	%f76, 0f00000000;
	@%p7 bra 	$L__BB0_24;
	and.b32  	%r7, %r21, 7;
	setp.lt.u32 	%p8, %r21, 8;
	mov.f32 	%f76, 0f00000000;
	mov.b32 	%r66, 0;
	@%p8 bra 	$L__BB0_16;
	and.b32  	%r66, %r21, 2147483640;
	neg.s32 	%r64, %r66;
	shl.b32 	%r47, %r2, 2;
	mov.u32 	%r48, N_ds;
	add.s32 	%r49, %r47, %r48;
	add.s32 	%r63, %r49, 16;
	mov.u64 	%rd13, M;
	add.s64 	%rd26, %rd13, 16;
	mov.f32 	%f76, 0f00000000;
$L__BB0_15:
	.pragma "nounroll";
	ld.shared.f32 	%f24, [%r63+-16];
	ld.const.f32 	%f25, [%rd26+-16];
	fma.rn.f32 	%f26, %f24, %f25, %f76;
	ld.shared.f32 	%f27, [%r63+-12];
	ld.const.f32 	%f28, [%rd26+-12];
	fma.rn.f32 	%f29, %f27, %f28, %f26;
	ld.shared.f32 	%f30, [%r63+-8];
	ld.const.f32 	%f31, [%rd26+-8];
	fma.rn.f32 	%f32, %f30, %f31, %f29;
	ld.shared.f32 	%f33, [%r63+-4];
	ld.const.f32 	%f34, [%rd26+-4];
	fma.rn.f32 	%f35, %f33, %f34, %f32;
	ld.shared.f32 	%f36, [%r63];
	ld.const.f32 	%f37, [%rd26];
	fma.rn.f32 	%f38, %f36, %f37, %f35;
	ld.shared.f32 	%f39, [%r63+4];
	ld.const.f32 	%f40, [%rd26+4];
	fma.rn.f32 	%f41, %f39, %f40, %f38;
	ld.shared.f32 	%f42, [%r63+8];
	ld.const.f32 	%f43, [%rd26+8];
	fma.rn.f32 	%f44, %f42, %f43, %f41;
	ld.shared.f32 	%f45, [%r63+12];
	ld.const.f32 	%f46, [%rd26+12];
	fma.rn.f32 	%f76, %f45, %f46, %f44;
	add.s32 	%r64, %r64, 8;
	add.s32 	%r63, %r63, 32;
	add.s64 	%rd26, %rd26, 32;
	setp.ne.s32 	%p9, %r64, 0;
	@%p9 bra 	$L__BB0_15;
$L__BB0_16:
	setp.eq.s32 	%p10, %r7, 0;
	@%p10 bra 	$L__BB0_24;
	and.b32  	%r16, %r21, 3;
	setp.lt.u32 	%p11, %r7, 4;
	@%p11 bra 	$L__BB0_19;
	add.s32 	%r50, %r66, %r2;
	shl.b32 	%r51, %r50, 2;
	mov.u32 	%r52, N_ds;
	add.s32 	%r53, %r52, %r51;
	ld.shared.f32 	%f48, [%r53];
	mul.wide.u32 	%rd14, %r66, 4;
	mov.u64 	%rd15, M;
	add.s64 	%rd16, %rd15, %rd14;
	ld.const.f32 	%f49, [%rd16];
	fma.rn.f32 	%f50, %f48, %f49, %f76;
	ld.shared.f32 	%f51, [%r53+4];
	ld.const.f32 	%f52, [%rd16+4];
	fma.rn.f32 	%f53, %f51, %f52, %f50;
	ld.shared.f32 	%f54, [%r53+8];
	ld.const.f32 	%f55, [%rd16+8];
	fma.rn.f32 	%f56, %f54, %f55, %f53;
	ld.shared.f32 	%f57, [%r53+12];
	ld.const.f32 	%f58, [%rd16+12];
	fma.rn.f32 	%f76, %f57, %f58, %f56;
	add.s32 	%r66, %r66, 4;
$L__BB0_19:
	setp.eq.s32 	%p12, %r16, 0;
	@%p12 bra 	$L__BB0_24;
	setp.eq.s32 	%p13, %r16, 1;
	@%p13 bra 	$L__BB0_22;
	add.s32 	%r54, %r66, %r2;
	shl.b32 	%r55, %r54, 2;
	mov.u32 	%r56, N_ds;
	add.s32 	%r57, %r56, %r55;
	ld.shared.f32 	%f60, [%r57];
	mul.wide.u32 	%rd17, %r66, 4;
	mov.u64 	%rd18, M;
	add.s64 	%rd19, %rd18, %rd17;
	ld.const.f32 	%f61, [%rd19];
	fma.rn.f32 	%f62, %f60, %f61, %f76;
	ld.shared.f32 	%f63, [%r57+4];
	ld.const.f32 	%f64, [%rd19+4];
	fma.rn.f32 	%f76, %f63, %f64, %f62;
	add.s32 	%r66, %r66, 2;
$L__BB0_22:
	and.b32  	%r58, %r21, 1;
	setp.eq.b32 	%p14, %r58, 1;
	not.pred 	%p15, %p14;
	@%p15 bra 	$L__BB0_24;
	add.s32 	%r59, %r66, %r2;
	shl.b32 	%r60, %r59, 2;
	mov.u32 	%r61, N_ds;
	add.s32 	%r62, %r61, %r60;
	ld.shared.f32 	%f65, [%r62];
	mul.wide.u32 	%rd20, %r66, 4;
	mov.u64 	%rd21, M;
	add.s64 	%rd22, %rd21, %rd20;
	ld.const.f32 	%f66, [%rd22];
	fma.rn.f32 	%f76, %f65, %f66, %f76;
$L__BB0_24:
	cvta.to.global.u64 	%rd23, %rd4;
	mul.wide.s32 	%rd24, %r3, 4;
	add.s64 	%rd25, %rd23, %rd24;
	st.global.f32 	[%rd25], %f76;
$L__BB0_25:
	ret;

}


// ===== COMPILED SASS (sm_100) =====

	.target	sm_100

	.elftype	@"ET_EXEC"


//--------------------- .note.nv.tkinfo           --------------------------
	.section	.note.nv.tkinfo,"",@"SHT_NOTE"
	.sectionflags	@"SHF_NOTE_NV_TKINFO"
	.tkinfo
        /*0018*/ 	.word	0x00000002
        /*0030*/ 	.string	""
        /*0030*/ 	.string	"ptxas"
        /*0030*/ 	.string	"Cuda compilation tools, release 13.0, V13.0.88"
        /*0030*/ 	.string	"Build cuda_13.0.r13.0/compiler.36424714_0"
        /*0030*/ 	.string	"-arch sm_100 -m 64 "



//--------------------- .note.nv.cuinfo           --------------------------
	.section	.note.nv.cuinfo,"",@"SHT_NOTE"
	.sectionflags	@"SHF_NOTE_NV_CUINFO"
        /*0018*/ 	.short	0x0002
        /*001a*/ 	.short	0x0064
        /*001c*/ 	.short	0x0082
	.zero		2


//--------------------- .nv.info                  --------------------------
	.section	.nv.info,"",@"SHT_CUDA_INFO"
	.align	4


	//----- nvinfo : EIATTR_REGCOUNT
	.align		4
        /*0000*/ 	.byte	0x04, 0x2f
        /*0002*/ 	.short	(.L_2 - .L_1)
	.align		4
.L_1:
        /*0004*/ 	.word	index@(_Z27convolution_1D_tiled_kernelPfS_ii)
        /*0008*/ 	.word	0x00000019


	//----- nvinfo : EIATTR_FRAME_SIZE
	.align		4
.L_2:
        /*000c*/ 	.byte	0x04, 0x11
        /*000e*/ 	.short	(.L_4 - .L_3)
	.align		4
.L_3:
        /*0010*/ 	.word	index@(_Z27convolution_1D_tiled_kernelPfS_ii)
        /*0014*/ 	.word	0x00000000


	//----- nvinfo : EIATTR_MIN_STACK_SIZE
	.align		4
.L_4:
        /*0018*/ 	.byte	0x04, 0x12
        /*001a*/ 	.short	(.L_6 - .L_5)
	.align		4
.L_5:
        /*001c*/ 	.word	index@(_Z27convolution_1D_tiled_kernelPfS_ii)
        /*0020*/ 	.word	0x00000000
.L_6:


//--------------------- .nv.compat                --------------------------
	.section	.nv.compat,"",@"SHT_CUDA_COMPAT_INFO"
	.align	4
        /*0000*/ 	.byte	0x02, 0x09, 0x00, 0x00, 0x02, 0x02, 0x01, 0x00, 0x02, 0x05, 0x05, 0x00, 0x03, 0x07, 0x01, 0x01
        /*0010*/ 	.byte	0x02, 0x03, 0x00, 0x00, 0x02, 0x06, 0x01, 0x00, 0x04, 0x0b, 0x08, 0x00, 0x09, 0x00, 0x00, 0x00
        /*0020*/ 	.byte	0x00, 0x00, 0x00, 0x00


//--------------------- .nv.info._Z27convolution_1D_tiled_kernelPfS_ii --------------------------
	.section	.nv.info._Z27convolution_1D_tiled_kernelPfS_ii,"",@"SHT_CUDA_INFO"
	.sectionflags	@""
	.align	4


	//----- nvinfo : EIATTR_CUDA_API_VERSION
	.align		4
        /*0000*/ 	.byte	0x04, 0x37
        /*0002*/ 	.short	(.L_8 - .L_7)
.L_7:
        /*0004*/ 	.word	0x00000082


	//----- nvinfo : EIATTR_KPARAM_INFO
	.align		4
.L_8:
        /*0008*/ 	.byte	0x04, 0x17
        /*000a*/ 	.short	(.L_10 - .L_9)
.L_9:
        /*000c*/ 	.word	0x00000000
        /*0010*/ 	.short	0x0003
        /*0012*/ 	.short	0x0014
        /*0014*/ 	.byte	0x00, 0xf0, 0x11, 0x00


	//----- nvinfo : EIATTR_KPARAM_INFO
	.align		4
.L_10:
        /*0018*/ 	.byte	0x04, 0x17
        /*001a*/ 	.short	(.L_12 - .L_11)
.L_11:
        /*001c*/ 	.word	0x00000000
        /*0020*/ 	.short	0x0002
        /*0022*/ 	.short	0x0010
        /*0024*/ 	.byte	0x00, 0xf0, 0x11, 0x00


	//----- nvinfo : EIATTR_KPARAM_INFO
	.align		4
.L_12:
        /*0028*/ 	.byte	0x04, 0x17
        /*002a*/ 	.short	(.L_14 - .L_13)
.L_13:
        /*002c*/ 	.word	0x00000000
        /*0030*/ 	.short	0x0001
        /*0032*/ 	.short	0x0008
        /*0034*/ 	.byte	0x00, 0xf5, 0x21, 0x00


	//----- nvinfo : EIATTR_KPARAM_INFO
	.align		4
.L_14:
        /*0038*/ 	.byte	0x04, 0x17
        /*003a*/ 	.short	(.L_16 - .L_15)
.L_15:
        /*003c*/ 	.word	0x00000000
        /*0040*/ 	.short	0x0000
        /*0042*/ 	.short	0x0000
        /*0044*/ 	.byte	0x00, 0xf5, 0x21, 0x00


	//----- nvinfo : EIATTR_SPARSE_MMA_MASK
	.align		4
.L_16:
        /*0048*/ 	.byte	0x03, 0x50
        /*004a*/ 	.short	0x0000


	//----- nvinfo : EIATTR_MAXREG_COUNT
	.align		4
        /*004c*/ 	.byte	0x03, 0x1b
        /*004e*/ 	.short	0x00ff


	//----- nvinfo : EIATTR_NUM_BARRIERS
	.align		4
        /*0050*/ 	.byte	0x02, 0x4c
        /*0052*/ 	.byte	0x01
	.zero		1


	//----- nvinfo : EIATTR_MERCURY_ISA_VERSION
	.align		4
        /*0054*/ 	.byte	0x03, 0x5f
        /*0056*/ 	.short	0x0101


	//----- nvinfo : EIATTR_VRC_CTA_INIT_COUNT
	.align		4
        /*0058*/ 	.byte	0x02, 0x4a
	.zero		1
	.zero		1


	//----- nvinfo : EIATTR_EXIT_INSTR_OFFSETS
	.align		4
        /*005c*/ 	.byte	0x04, 0x1c
        /*005e*/ 	.short	(.L_18 - .L_17)


	//   ....[0]....
.L_17:
        /*0060*/ 	.word	0x00000390


	//   ....[1]....
        /*0064*/ 	.word	0x000008c0


	//----- nvinfo : EIATTR_CRS_STACK_SIZE
	.align		4
.L_18:
        /*0068*/ 	.byte	0x04, 0x1e
        /*006a*/ 	.short	(.L_20 - .L_19)
.L_19:
        /*006c*/ 	.word	0x00000000


	//----- nvinfo : EIATTR_CBANK_PARAM_SIZE
	.align		4
.L_20:
        /*0070*/ 	.byte	0x03, 0x19
        /*0072*/ 	.short	0x0018


	//----- nvinfo : EIATTR_PARAM_CBANK
	.align		4
        /*0074*/ 	.byte	0x04, 0x0a
        /*0076*/ 	.short	(.L_22 - .L_21)
	.align		4
.L_21:
        /*0078*/ 	.word	index@(.nv.constant0._Z27convolution_1D_tiled_kernelPfS_ii)
        /*007c*/ 	.short	0x0380
        /*007e*/ 	.short	0x0018


	//----- nvinfo : EIATTR_SW_WAR
	.align		4
.L_22:
        /*0080*/ 	.byte	0x04, 0x36
        /*0082*/ 	.short	(.L_24 - .L_23)
.L_23:
        /*0084*/ 	.word	0x00000008
.L_24:


//--------------------- .nv.callgraph             --------------------------
	.section	.nv.callgraph,"",@"SHT_CUDA_CALLGRAPH"
	.align	4
	.sectionentsize	8
	.align		4
        /*0000*/ 	.word	0x00000000
	.align		4
        /*0004*/ 	.word	0xffffffff
	.align		4
        /*0008*/ 	.word	0x00000000
	.align		4
        /*000c*/ 	.word	0xfffffffe
	.align		4
        /*0010*/ 	.word	0x00000000
	.align		4
        /*0014*/ 	.word	0xfffffffd
	.align		4
        /*0018*/ 	.word	0x00000000
	.align		4
        /*001c*/ 	.word	0xfffffffc


//--------------------- .nv.constant3             --------------------------
	.section	.nv.constant3,"a",@progbits
	.align	4
.nv.constant3:
	.type		M,@object
	.size		M,(.L_0 - M)
M:
	.zero		20
.L_0:


//--------------------- .text._Z27convolution_1D_tiled_kernelPfS_ii --------------------------
	.section	.text._Z27convolution_1D_tiled_kernelPfS_ii,"ax",@progbits
	.align	128
        .global         _Z27convolution_1D_tiled_kernelPfS_ii
        .type           _Z27convolution_1D_tiled_kernelPfS_ii,@function
        .size           _Z27convolution_1D_tiled_kernelPfS_ii,(.L_x_14 - _Z27convolution_1D_tiled_kernelPfS_ii)
        .other          _Z27convolution_1D_tiled_kernelPfS_ii,@"STO_CUDA_ENTRY STV_DEFAULT"
_Z27convolution_1D_tiled_kernelPfS_ii:
.text._Z27convolution_1D_tiled_kernelPfS_ii:
[----:B------:R-:W-:Y:S01]  /*0000*/  LDC R1, c[0x0][0x37c] ;  /* 0x0000df00ff017b82 */ /* 0x000fe20000000800 */
[----:B------:R-:W0:Y:S07]  /*0010*/  S2R R4, SR_TID.X ;  /* 0x0000000000047919 */ /* 0x000e2e0000002100 */
[----:B------:R-:W0:Y:S01]  /*0020*/  S2UR UR4, SR_CTAID.X ;  /* 0x00000000000479c3 */ /* 0x000e220000002500 */
[----:B------:R-:W1:Y:S07]  /*0030*/  LDCU.64 UR10, c[0x0][0x358] ;  /* 0x00006b00ff0a77ac */ /* 0x000e6e0008000a00 */
[----:B------:R-:W0:Y:S08]  /*0040*/  LDC R15, c[0x0][0x360] ;  /* 0x0000d800ff0f7b82 */ /* 0x000e300000000800 */
[----:B------:R-:W2:Y:S01]  /*0050*/  LDC.64 R2, c[0x0][0x390] ;  /* 0x0000e400ff027b82 */ /* 0x000ea20000000a00 */
[----:B0-----:R-:W-:-:S05]  /*0060*/  IMAD R0, R15, UR4, R4 ;  /* 0x000000040f007c24 */ /* 0x001fca000f8e0204 */
[----:B--2---:R-:W-:-:S13]  /*0070*/  ISETP.GE.AND P0, PT, R0, R3, PT ;  /* 0x000000030000720c */ /* 0x004fda0003f06270 */
[----:B------:R-:W0:Y:S02]  /*0080*/  @!P0 LDC.64 R6, c[0x0][0x380] ;  /* 0x0000e000ff068b82 */ /* 0x000e240000000a00 */
[----:B0-----:R-:W-:-:S06]  /*0090*/  @!P0 IMAD.WIDE R6, R0, 0x4, R6 ;  /* 0x0000000400068825 */ /* 0x001fcc00078e0206 */
[----:B-1----:R0:W2:Y:S01]  /*00a0*/  @!P0 LDG.E R6, desc[UR10][R6.64] ;  /* 0x0000000a06068981 */ /* 0x0020a2000c1e1900 */
[----:B------:R-:W1:Y:S01]  /*00b0*/  S2UR UR5, SR_CgaCtaId ;  /* 0x00000000000579c3 */ /* 0x000e620000008800 */
[----:B------:R-:W-:Y:S01]  /*00c0*/  LEA.HI R5, R2, R2, RZ, 0x1 ;  /* 0x0000000202057211 */ /* 0x000fe200078f08ff */
[----:B------:R-:W-:Y:S01]  /*00d0*/  UMOV UR4, 0x400 ;  /* 0x0000040000047882 */ /* 0x000fe20000000000 */
[----:B------:R-:W-:Y:S02]  /*00e0*/  BSSY.RECONVERGENT B0, `(.L_x_0) ;  /* 0x0000019000007945 */ /* 0x000fe40003800200 */
[----:B------:R-:W-:-:S05]  /*00f0*/  SHF.R.S32.HI R9, RZ, 0x1, R5 ;  /* 0x00000001ff097819 */ /* 0x000fca0000011405 */
[----:B------:R-:W-:Y:S02]  /*0100*/  IMAD.IADD R8, R9, 0x1, R4 ;  /* 0x0000000109087824 */ /* 0x000fe400078e0204 */
[----:B0-----:R-:W-:-:S05]  /*0110*/  IMAD.IADD R7, R15, 0x1, -R9 ;  /* 0x000000010f077824 */ /* 0x001fca00078e0a09 */
[----:B------:R-:W-:Y:S01]  /*0120*/  ISETP.GE.U32.AND P1, PT, R4, R7, PT ;  /* 0x000000070400720c */ /* 0x000fe20003f26070 */
[----:B-1----:R-:W-:-:S06]  /*0130*/  ULEA UR4, UR5, UR4, 0x18 ;  /* 0x0000000405047291 */ /* 0x002fcc000f8ec0ff */
[----:B------:R-:W-:-:S05]  /*0140*/  @!P0 IMAD.U32 R5, RZ, RZ, UR4 ;  /* 0x00000004ff058e24 */ /* 0x000fca000f8e00ff */
[----:B------:R-:W-:Y:S01]  /*0150*/  @!P0 LEA R11, R8, R5, 0x2 ;  /* 0x00000005080b8211 */ /* 0x000fe200078e10ff */
[----:B------:R-:W-:-:S05]  /*0160*/  @P0 IMAD.U32 R5, RZ, RZ, UR4 ;  /* 0x00000004ff050e24 */ /* 0x000fca000f8e00ff */
[----:B------:R-:W-:Y:S01]  /*0170*/  @P0 LEA R8, R8, R5, 0x2 ;  /* 0x0000000508080211 */ /* 0x000fe200078e10ff */
[----:B--2---:R0:W-:Y:S04]  /*0180*/  @!P0 STS [R11], R6 ;  /* 0x000000060b008388 */ /* 0x0041e80000000800 */
[----:B------:R0:W-:Y:S01]  /*0190*/  @P0 STS [R8], RZ ;  /* 0x000000ff08000388 */ /* 0x0001e20000000800 */
[----:B------:R-:W-:Y:S05]  /*01a0*/  @!P1 BRA `(.L_x_1) ;  /* 0x0000000000309947 */ /* 0x000fea0003800000 */
[----:B0-----:R-:W-:Y:S01]  /*01b0*/  IADD3 R11, PT, PT, R0, -R15, RZ ;  /* 0x8000000f000b7210 */ /* 0x001fe20007ffe0ff */
[----:B------:R-:W-:Y:S01]  /*01c0*/  BSSY.RECONVERGENT B1, `(.L_x_2) ;  /* 0x0000009000017945 */ /* 0x000fe20003800200 */
[----:B------:R-:W-:Y:S02]  /*01d0*/  IADD3 R6, PT, PT, R9, R4, -R15 ;  /* 0x0000000409067210 */ /* 0x000fe40007ffe80f */
[----:B------:R-:W-:-:S03]  /*01e0*/  ISETP.GE.AND P1, PT, R11, RZ, PT ;  /* 0x000000ff0b00720c */ /* 0x000fc60003f26270 */
[----:B------:R-:W-:Y:S02]  /*01f0*/  IMAD R13, R6, 0x4, R5 ;  /* 0x00000004060d7824 */ /* 0x000fe400078e0205 */
[----:B------:R-:W-:-:S08]  /*0200*/  HFMA2 R6, -RZ, RZ, 0, 0 ;  /* 0x00000000ff067431 */ /* 0x000fd000000001ff */
[----:B------:R-:W-:Y:S05]  /*0210*/  @!P1 BRA `(.L_x_3) ;  /* 0x00000000000c9947 */ /* 0x000fea0003800000 */
[----:B------:R-:W0:Y:S02]  /*0220*/  LDC.64 R6, c[0x0][0x380] ;  /* 0x0000e000ff067b82 */ /* 0x000e240000000a00 */
[----:B0-----:R-:W-:-:S06]  /*0230*/  IMAD.WIDE.U32 R6, R11, 0x4, R6 ;  /* 0x000000040b067825 */ /* 0x001fcc00078e0006 */
[----:B------:R0:W5:Y:S02]  /*0240*/  LDG.E R6, desc[UR10][R6.64] ;  /* 0x0000000a06067981 */ /* 0x000164000c1e1900 */
.L_x_3:
[----:B------:R-:W-:Y:S05]  /*0250*/  BSYNC.RECONVERGENT B1 ;  /* 0x0000000000017941 */ /* 0x000fea0003800200 */
.L_x_2:
[----:B-----5:R1:W-:Y:S02]  /*0260*/  STS [R13], R6 ;  /* 0x000000060d007388 */ /* 0x0203e40000000800 */
.L_x_1:
[----:B------:R-:W-:Y:S05]  /*0270*/  BSYNC.RECONVERGENT B0 ;  /* 0x0000000000007941 */ /* 0x000fea0003800200 */
.L_x_0:
[----:B------:R-:W-:Y:S01]  /*0280*/  ISETP.GE.U32.AND P1, PT, R4, R9, PT ;  /* 0x000000090400720c */ /* 0x000fe20003f26070 */
[----:B------:R-:W-:-:S12]  /*0290*/  BSSY.RECONVERGENT B0, `(.L_x_4) ;  /* 0x000000e000007945 */ /* 0x000fd80003800200 */
[----:B------:R-:W-:Y:S05]  /*02a0*/  @P1 BRA `(.L_x_5) ;  /* 0x0000000000301947 */ /* 0x000fea0003800000 */
[--C-:B0-----:R-:W-:Y:S01]  /*02b0*/  IMAD.IADD R8, R0, 0x1, R15.reuse ;  /* 0x0000000100087824 */ /* 0x101fe200078e020f */
[----:B-1----:R-:W-:Y:S01]  /*02c0*/  IADD3 R6, PT, PT, R9, R4, R15 ;  /* 0x0000000409067210 */ /* 0x002fe20007ffe00f */
[----:B------:R-:W-:Y:S03]  /*02d0*/  BSSY.RECONVERGENT B1, `(.L_x_6) ;  /* 0x0000008000017945 */ /* 0x000fe60003800200 */
[----:B------:R-:W-:Y:S02]  /*02e0*/  ISETP.GE.AND P1, PT, R8, R3, PT ;  /* 0x000000030800720c */ /* 0x000fe40003f26270 */
[----:B------:R-:W-:Y:S01]  /*02f0*/  LEA R3, R6, R5, 0x2 ;  /* 0x0000000506037211 */ /* 0x000fe200078e10ff */
[----:B------:R-:W-:-:S10]  /*0300*/  IMAD.MOV.U32 R6, RZ, RZ, RZ ;  /* 0x000000ffff067224 */ /* 0x000fd400078e00ff */
[----:B------:R-:W-:Y:S05]  /*0310*/  @P1 BRA `(.L_x_7) ;  /* 0x00000000000c1947 */ /* 0x000fea0003800000 */
[----:B------:R-:W0:Y:S02]  /*0320*/  LDC.64 R6, c[0x0][0x380] ;  /* 0x0000e000ff067b82 */ /* 0x000e240000000a00 */
[----:B0-----:R-:W-:-:S06]  /*0330*/  IMAD.WIDE R6, R8, 0x4, R6 ;  /* 0x0000000408067825 */ /* 0x001fcc00078e0206 */
[----:B------:R0:W5:Y:S02]  /*0340*/  LDG.E R6, desc[UR10][R6.64] ;  /* 0x0000000a06067981 */ /* 0x000164000c1e1900 */
.L_x_7:
[----:B------:R-:W-:Y:S05]  /*0350*/  BSYNC.RECONVERGENT B1 ;  /* 0x0000000000017941 */ /* 0x000fea0003800200 */
.L_x_6:
[----:B-----5:R2:W-:Y:S02]  /*0360*/  STS [R3], R6 ;  /* 0x0000000603007388 */ /* 0x0205e40000000800 */
.L_x_5:
[----:B------:R-:W-:Y:S05]  /*0370*/  BSYNC.RECONVERGENT B0 ;  /* 0x0000000000007941 */ /* 0x000fea0003800200 */
.L_x_4:
[----:B------:R-:W-:Y:S06]  /*0380*/  BAR.SYNC.DEFER_BLOCKING 0x0 ;  /* 0x0000000000007b1d */ /* 0x000fec0000010000 */
[----:B------:R-:W-:Y:S05]  /*0390*/  @P0 EXIT ;  /* 0x000000000000094d */ /* 0x000fea0003800000 */
[----:B------:R-:W-:Y:S02]  /*03a0*/  ISETP.GE.AND P0, PT, R2, 0x1, PT ;  /* 0x000000010200780c */ /* 0x000fe40003f06270 */
[----:B0-----:R-:W-:-:S11]  /*03b0*/  MOV R7, RZ ;  /* 0x000000ff00077202 */ /* 0x001fd60000000f00 */
[----:B------:R-:W-:Y:S05]  /*03c0*/  @!P0 BRA `(.L_x_8) ;  /* 0x0000000400308947 */ /* 0x000fea0003800000 */
[C---:B------:R-:W-:Y:S01]  /*03d0*/  ISETP.GE.U32.AND P1, PT, R2.reuse, 0x8, PT ;  /* 0x000000080200780c */ /* 0x040fe20003f26070 */
[----:B--2---:R-:W-:Y:S01]  /*03e0*/  HFMA2 R3, -RZ, RZ, 0, 0 ;  /* 0x00000000ff037431 */ /* 0x004fe200000001ff */
[----:B------:R-:W-:Y:S01]  /*03f0*/  LOP3.LUT R11, R2, 0x7, RZ, 0xc0, !PT ;  /* 0x00000007020b7812 */ /* 0x000fe200078ec0ff */
[----:B------:R-:W-:-:S03]  /*0400*/  IMAD.MOV.U32 R7, RZ, RZ, RZ ;  /* 0x000000ffff077224 */ /* 0x000fc600078e00ff */
[----:B------:R-:W-:-:S07]  /*0410*/  ISETP.NE.AND P0, PT, R11, RZ, PT ;  /* 0x000000ff0b00720c */ /* 0x000fce0003f05270 */
[----:B------:R-:W-:Y:S06]  /*0420*/  @!P1 BRA `(.L_x_9) ;  /* 0x00000000007c9947 */ /* 0x000fec0003800000 */
[----:B-1----:R-:W-:Y:S01]  /*0430*/  IMAD R6, R4, 0x4, R5 ;  /* 0x0000000404067824 */ /* 0x002fe200078e0205 */
[----:B------:R-:W-:Y:S01]  /*0440*/  LOP3.LUT R3, R2, 0x7ffffff8, RZ, 0xc0, !PT ;  /* 0x7ffffff802037812 */ /* 0x000fe200078ec0ff */
[----:B------:R-:W-:Y:S01]  /*0450*/  UMOV UR12, 0x10 ;  /* 0x00000010000c7882 */ /* 0x000fe20000000000 */
[----:B------:R-:W-:Y:S01]  /*0460*/  MOV R7, RZ ;  /* 0x000000ff00077202 */ /* 0x000fe20000000f00 */
[----:B------:R-:W-:Y:S01]  /*0470*/  VIADD R8, R6, 0x10 ;  /* 0x0000001006087836 */ /* 0x000fe20000000000 */
[----:B------:R-:W-:-:S07]  /*0480*/  IADD3 R6, PT, PT, -R3, RZ, RZ ;  /* 0x000000ff03067210 */ /* 0x000fce0007ffe1ff */
.L_x_10:
[----:B------:R-:W0:Y:S01]  /*0490*/  LDS R10, [R8+-0x10] ;  /* 0xfffff000080a7984 */ /* 0x000e220000000800 */
[----:B------:R-:W0:Y:S01]  /*04a0*/  LDCU.64 UR4, c[0x3][UR12+-0x10] ;  /* 0x00fffe000c0477ac */ /* 0x000e220008000a00 */
[----:B------:R-:W-:Y:S02]  /*04b0*/  VIADD R6, R6, 0x8 ;  /* 0x0000000806067836 */ /* 0x000fe40000000000 */
[----:B------:R-:W1:Y:S01]  /*04c0*/  LDS R9, [R8+-0xc] ;  /* 0xfffff40008097984 */ /* 0x000e620000000800 */
[----:B------:R-:W2:Y:S02]  /*04d0*/  LDCU.64 UR6, c[0x3][UR12+-0x8] ;  /* 0x00ffff000c0677ac */ /* 0x000ea40008000a00 */
[----:B------:R-:W-:Y:S01]  /*04e0*/  ISETP.NE.AND P1, PT, R6, RZ, PT ;  /* 0x000000ff0600720c */ /* 0x000fe20003f25270 */
[----:B------:R-:W2:Y:S01]  /*04f0*/  LDS R12, [R8+-0x8] ;  /* 0xfffff800080c7984 */ /* 0x000ea20000000800 */
[----:B------:R-:W3:Y:S03]  /*0500*/  LDCU.64 UR8, c[0x3][UR12] ;  /* 0x00c000000c0877ac */ /* 0x000ee60008000a00 */
[----:B------:R-:W4:Y:S04]  /*0510*/  LDS R14, [R8+-0x4] ;  /* 0xfffffc00080e7984 */ /* 0x000f280000000800 */
[----:B------:R-:W3:Y:S04]  /*0520*/  LDS R16, [R8] ;  /* 0x0000000008107984 */ /* 0x000ee80000000800 */
[----:B------:R-:W5:Y:S04]  /*0530*/  LDS R18, [R8+0x4] ;  /* 0x0000040008127984 */ /* 0x000f680000000800 */
[----:B------:R-:W5:Y:S04]  /*0540*/  LDS R20, [R8+0x8] ;  /* 0x0000080008147984 */ /* 0x000f680000000800 */
[----:B------:R0:W5:Y:S02]  /*0550*/  LDS R22, [R8+0xc] ;  /* 0x00000c0008167984 */ /* 0x0001640000000800 */
[----:B0-----:R-:W-:Y:S01]  /*0560*/  IADD3 R8, PT, PT, R8, 0x20, RZ ;  /* 0x0000002008087810 */ /* 0x001fe20007ffe0ff */
[----:B------:R-:W-:-:S04]  /*0570*/  FFMA R10, R10, UR4, R7 ;  /* 0x000000040a0a7c23 */ /* 0x000fc80008000007 */
[----:B-1----:R-:W-:Y:S01]  /*0580*/  FFMA R9, R9, UR5, R10 ;  /* 0x0000000509097c23 */ /* 0x002fe2000800000a */
[----:B------:R-:W0:Y:S03]  /*0590*/  LDCU.64 UR4, c[0x3][UR12+0x8] ;  /* 0x00c001000c0477ac */ /* 0x000e260008000a00 */
[----:B--2---:R-:W-:Y:S01]  /*05a0*/  FFMA R9, R12, UR6, R9 ;  /* 0x000000060c097c23 */ /* 0x004fe20008000009 */
[----:B------:R-:W-:-:S03]  /*05b0*/  UIADD3 UR12, UPT, UPT, UR12, 0x20, URZ ;  /* 0x000000200c0c7890 */ /* 0x000fc6000fffe0ff */
[----:B----4-:R-:W-:-:S04]  /*05c0*/  FFMA R9, R14, UR7, R9 ;  /* 0x000000070e097c23 */ /* 0x010fc80008000009 */
[----:B---3--:R-:W-:-:S04]  /*05d0*/  FFMA R9, R16, UR8, R9 ;  /* 0x0000000810097c23 */ /* 0x008fc80008000009 */
[----:B-----5:R-:W-:-:S04]  /*05e0*/  FFMA R9, R18, UR9, R9 ;  /* 0x0000000912097c23 */ /* 0x020fc80008000009 */
[----:B0-----:R-:W-:-:S04]  /*05f0*/  FFMA R9, R20, UR4, R9 ;  /* 0x0000000414097c23 */ /* 0x001fc80008000009 */
[----:B------:R-:W-:Y:S01]  /*0600*/  FFMA R7, R22, UR5, R9 ;  /* 0x0000000516077c23 */ /* 0x000fe20008000009 */
[----:B------:R-:W-:Y:S06]  /*0610*/  @P1 BRA `(.L_x_10) ;  /* 0xfffffffc009c1947 */ /* 0x000fec000383ffff */
.L_x_9:
[----:B------:R-:W-:Y:S05]  /*0620*/  @!P0 BRA `(.L_x_8) ;  /* 0x0000000000988947 */ /* 0x000fea0003800000 */
[----:B------:R-:W-:Y:S02]  /*0630*/  ISETP.GE.U32.AND P0, PT, R11, 0x4, PT ;  /* 0x000000040b00780c */ /* 0x000fe40003f06070 */
[----:B------:R-:W-:-:S04]  /*0640*/  LOP3.LUT R16, R2, 0x3, RZ, 0xc0, !PT ;  /* 0x0000000302107812 */ /* 0x000fc800078ec0ff */
[----:B------:R-:W-:-:S07]  /*0650*/  ISETP.NE.AND P1, PT, R16, RZ, PT ;  /* 0x000000ff1000720c */ /* 0x000fce0003f25270 */
[----:B------:R-:W-:Y:S06]  /*0660*/  @!P0 BRA `(.L_x_11) ;  /* 0x0000000000388947 */ /* 0x000fec0003800000 */
[C---:B-1----:R-:W-:Y:S02]  /*0670*/  IMAD.IADD R6, R3.reuse, 0x1, R4 ;  /* 0x0000000103067824 */ /* 0x042fe400078e0204 */
[C---:B------:R-:W-:Y:S01]  /*0680*/  IMAD.SHL.U32 R13, R3.reuse, 0x4, RZ ;  /* 0x00000004030d7824 */ /* 0x040fe200078e00ff */
[----:B------:R-:W-:Y:S02]  /*0690*/  IADD3 R3, PT, PT, R3, 0x4, RZ ;  /* 0x0000000403037810 */ /* 0x000fe40007ffe0ff */
[----:B------:R-:W-:Y:S01]  /*06a0*/  LEA R6, R6, R5, 0x2 ;  /* 0x0000000506067211 */ /* 0x000fe200078e10ff */
[----:B------:R-:W0:Y:S04]  /*06b0*/  LDC.64 R10, c[0x3][R13] ;  /* 0x00c000000d0a7b82 */ /* 0x000e280000000a00 */
[----:B------:R-:W0:Y:S04]  /*06c0*/  LDS R12, [R6] ;  /* 0x00000000060c7984 */ /* 0x000e280000000800 */
[----:B------:R-:W1:Y:S01]  /*06d0*/  LDS R15, [R6+0x4] ;  /* 0x00000400060f7984 */ /* 0x000e620000000800 */
[----:B------:R-:W2:Y:S03]  /*06e0*/  LDC.64 R8, c[0x3][R13+0x8] ;  /* 0x00c002000d087b82 */ /* 0x000ea60000000a00 */
[----:B------:R-:W2:Y:S04]  /*06f0*/  LDS R14, [R6+0x8] ;  /* 0x00000800060e7984 */ /* 0x000ea80000000800 */
[----:B------:R-:W3:Y:S01]  /*0700*/  LDS R17, [R6+0xc] ;  /* 0x00000c0006117984 */ /* 0x000ee20000000800 */
[----:B0-----:R-:W-:-:S04]  /*0710*/  FFMA R10, R12, R10, R7 ;  /* 0x0000000a0c0a7223 */ /* 0x001fc80000000007 */
[----:B-1----:R-:W-:-:S04]  /*0720*/  FFMA R11, R15, R11, R10 ;  /* 0x0000000b0f0b7223 */ /* 0x002fc8000000000a */
[----:B--2---:R-:W-:-:S04]  /*0730*/  FFMA R8, R14, R8, R11 ;  /* 0x000000080e087223 */ /* 0x004fc8000000000b */
[----:B---3--:R-:W-:-:S07]  /*0740*/  FFMA R7, R17, R9, R8 ;  /* 0x0000000911077223 */ /* 0x008fce0000000008 */
.L_x_11:
[----:B------:R-:W-:Y:S05]  /*0750*/  @!P1 BRA `(.L_x_8) ;  /* 0x00000000004c9947 */ /* 0x000fea0003800000 */
[----:B------:R-:W-:Y:S02]  /*0760*/  ISETP.NE.AND P0, PT, R16, 0x1, PT ;  /* 0x000000011000780c */ /* 0x000fe40003f05270 */
[----:B------:R-:W-:-:S04]  /*0770*/  LOP3.LUT R2, R2, 0x1, RZ, 0xc0, !PT ;  /* 0x0000000102027812 */ /* 0x000fc800078ec0ff */
[----:B------:R-:W-:-:S07]  /*0780*/  ISETP.NE.U32.AND P1, PT, R2, 0x1, PT ;  /* 0x000000010200780c */ /* 0x000fce0003f25070 */
[----:B------:R-:W-:Y:S06]  /*0790*/  @!P0 BRA `(.L_x_12) ;  /* 0x0000000000248947 */ /* 0x000fec0003800000 */
[C---:B------:R-:W-:Y:S02]  /*07a0*/  IMAD.IADD R2, R3.reuse, 0x1, R4 ;  /* 0x0000000103027824 */ /* 0x040fe400078e0204 */
[C---:B------:R-:W-:Y:S01]  /*07b0*/  IMAD.SHL.U32 R8, R3.reuse, 0x4, RZ ;  /* 0x0000000403087824 */ /* 0x040fe200078e00ff */
[----:B------:R-:W-:Y:S02]  /*07c0*/  IADD3 R3, PT, PT, R3, 0x2, RZ ;  /* 0x0000000203037810 */ /* 0x000fe40007ffe0ff */
[----:B------:R-:W-:-:S03]  /*07d0*/  LEA R2, R2, R5, 0x2 ;  /* 0x0000000502027211 */ /* 0x000fc600078e10ff */
[----:B------:R-:W0:Y:S02]  /*07e0*/  LDC.64 R8, c[0x3][R8] ;  /* 0x00c0000008087b82 */ /* 0x000e240000000a00 */
[----:B-1----:R-:W0:Y:S04]  /*07f0*/  LDS R6, [R2] ;  /* 0x0000000002067984 */ /* 0x002e280000000800 */
[----:B------:R-:W1:Y:S01]  /*0800*/  LDS R11, [R2+0x4] ;  /* 0x00000400020b7984 */ /* 0x000e620000000800 */
[----:B0-----:R-:W-:-:S04]  /*0810*/  FFMA R6, R6, R8, R7 ;  /* 0x0000000806067223 */ /* 0x001fc80000000007 */
[----:B-1----:R-:W-:-:S07]  /*0820*/  FFMA R7, R11, R9, R6 ;  /* 0x000000090b077223 */ /* 0x002fce0000000006 */
.L_x_12:
[----:B------:R-:W-:Y:S01]  /*0830*/  @!P1 IMAD.IADD R4, R4, 0x1, R3 ;  /* 0x0000000104049824 */ /* 0x000fe200078e0203 */
[----:B------:R-:W-:-:S04]  /*0840*/  @!P1 SHF.L.U32 R3, R3, 0x2, RZ ;  /* 0x0000000203039819 */ /* 0x000fc800000006ff */
[----:B------:R-:W-:Y:S02]  /*0850*/  @!P1 LEA R4, R4, R5, 0x2 ;  /* 0x0000000504049211 */ /* 0x000fe400078e10ff */
[----:B------:R-:W0:Y:S04]  /*0860*/  @!P1 LDC R3, c[0x3][R3] ;  /* 0x00c0000003039b82 */ /* 0x000e280000000800 */
[----:B------:R-:W0:Y:S02]  /*0870*/  @!P1 LDS R4, [R4] ;  /* 0x0000000004049984 */ /* 0x000e240000000800 */
[----:B0-----:R-:W-:-:S07]  /*0880*/  @!P1 FFMA R7, R4, R3, R7 ;  /* 0x0000000304079223 */ /* 0x001fce0000000007 */
.L_x_8:
[----:B--2---:R-:W0:Y:S02]  /*0890*/  LDC.64 R2, c[0x0][0x388] ;  /* 0x0000e200ff027b82 */ /* 0x004e240000000a00 */
[----:B0-----:R-:W-:-:S05]  /*08a0*/  IMAD.WIDE R2, R0, 0x4, R2 ;  /* 0x0000000400027825 */ /* 0x001fca00078e0202 */
[----:B------:R-:W-:Y:S01]  /*08b0*/  STG.E desc[UR10][R2.64], R7 ;  /* 0x0000000702007986 */ /* 0x000fe2000c10190a */
[----:B------:R-:W-:Y:S05]  /*08c0*/  EXIT ;  /* 0x000000000000794d */ /* 0x000fea0003800000 */
.L_x_13:
[----:B------:R-:W-:-:S00]  /*08d0*/  BRA `(.L_x_13) ;  /* 0xfffffffc00fc7947 */ /* 0x000fc0000383ffff */
[----:B------:R-:W-:-:S00]  /*08e0*/  NOP ;  /* 0x0000000000007918 */ /* 0x000fc00000000000 */
        /* <DEDUP_REMOVED lines=9> */
.L_x_14:


//--------------------- .nv.shared._Z27convolution_1D_tiled_kernelPfS_ii --------------------------
	.section	.nv.shared._Z27convolution_1D_tiled_kernelPfS_ii,"aw",@nobits
	.sectionflags	@""
	.align	16
	.zero		1024


//--------------------- .nv.shared.reserved.0     --------------------------
	.section	.nv.shared.reserved.0,"aw",@nobits
	.weak		__nv_reservedSMEM_offset_0_alias
	.size		__nv_reservedSMEM_offset_0_alias, 0, 64
	.other		__nv_reservedSMEM_offset_0_alias,@"STO_CUDA_RESERVED_SHARED STV_DEFAULT"
__nv_reservedSMEM_offset_0_alias:
	.zero		0
	.zero		64


//--------------------- .nv.constant0._Z27convolution_1D_tiled_kernelPfS_ii --------------------------
	.section	.nv.constant0._Z27convolution_1D_tiled_kernelPfS_ii,"a",@progbits
	.sectionflags	@""
	.align	4
.nv.constant0._Z27convolution_1D_tiled_kernelPfS_ii:
	.zero		920


//--------------------- SYMBOLS --------------------------

	.type		.nv.reservedSmem.offset0,@object
	.size		.nv.reservedSmem.offset0,0x4
	.type		.nv.reservedSmem.cap,@object
	.size		.nv.reservedSmem.cap,0x4
